//
// Generated by NVIDIA NVVM Compiler
//
// Compiler Build ID: CL-36424714
// Cuda compilation tools, release 13.0, V13.0.88
// Based on NVVM 20.0.0
//

.version 9.0
.target sm_100
.address_size 64

	// .globl	_Z11kernel_initP17curandStateXORWOW
.global .align 4 .b8 precalc_xorwow_matrix[102400];
.global .align 4 .b8 precalc_xorwow_offset_matrix[102400];
.global .align 4 .b8 mrg32k3aM1[2304];
.global .align 4 .b8 mrg32k3aM2[2304];
.global .align 4 .b8 mrg32k3aM1SubSeq[2016];
.global .align 4 .b8 mrg32k3aM2SubSeq[2016];
.global .align 4 .b8 mrg32k3aM1Seq[2304];
.global .align 4 .b8 mrg32k3aM2Seq[2304];
.const .align 8 .b8 __cr_lgamma_table[72];

.visible .entry _Z11kernel_initP17curandStateXORWOW(
	.param .u64 .ptr .align 1 _Z11kernel_initP17curandStateXORWOW_param_0
)
{
	.reg .pred 	%p<24>;
	.reg .b32 	%r<406>;
	.reg .b64 	%rd<18>;

	ld.param.u64 	%rd8, [_Z11kernel_initP17curandStateXORWOW_param_0];
	cvta.to.global.u64 	%rd9, %rd8;
	mov.u32 	%r182, %ctaid.x;
	mov.u32 	%r183, %ntid.x;
	mov.u32 	%r184, %tid.x;
	mad.lo.s32 	%r185, %r182, %r183, %r184;
	cvt.s64.s32 	%rd17, %r185;
	mul.wide.s32 	%rd10, %r185, 48;
	add.s64 	%rd2, %rd9, %rd10;
	mov.b32 	%r186, -615985083;
	mov.b32 	%r187, -1377575096;
	st.global.v2.u32 	[%rd2], {%r187, %r186};
	mov.b32 	%r188, -123459836;
	mov.b32 	%r189, -965257515;
	st.global.v2.u32 	[%rd2+8], {%r189, %r188};
	mov.b32 	%r190, -733658551;
	mov.b32 	%r191, -589760388;
	st.global.v2.u32 	[%rd2+16], {%r191, %r190};
	setp.eq.s32 	%p1, %r185, 0;
	@%p1 bra 	$L__BB0_42;
	mov.b32 	%r312, 0;
	mov.u64 	%rd12, precalc_xorwow_matrix;
$L__BB0_2:
	and.b64  	%rd4, %rd17, 3;
	setp.eq.s64 	%p2, %rd4, 0;
	@%p2 bra 	$L__BB0_41;
	mul.wide.u32 	%rd11, %r312, 3200;
	add.s64 	%rd5, %rd12, %rd11;
	cvt.u32.u64 	%r2, %rd4;
	mov.b32 	%r313, 0;
$L__BB0_4:
	mov.b32 	%r326, 0;
	mov.u32 	%r327, %r326;
	mov.u32 	%r328, %r326;
	mov.u32 	%r329, %r326;
	mov.u32 	%r330, %r326;
	mov.u32 	%r319, %r326;
$L__BB0_5:
	mul.wide.u32 	%rd13, %r319, 4;
	add.s64 	%rd14, %rd2, %rd13;
	ld.global.u32 	%r10, [%rd14+4];
	shl.b32 	%r11, %r319, 5;
	mov.b32 	%r325, 0;
$L__BB0_6:
	.pragma "nounroll";
	shr.u32 	%r196, %r10, %r325;
	and.b32  	%r197, %r196, 1;
	setp.eq.b32 	%p3, %r197, 1;
	not.pred 	%p4, %p3;
	add.s32 	%r198, %r11, %r325;
	mul.lo.s32 	%r199, %r198, 5;
	mul.wide.u32 	%rd15, %r199, 4;
	add.s64 	%rd6, %rd5, %rd15;
	@%p4 bra 	$L__BB0_8;
	ld.global.u32 	%r200, [%rd6];
	xor.b32  	%r330, %r330, %r200;
	ld.global.u32 	%r201, [%rd6+4];
	xor.b32  	%r329, %r329, %r201;
	ld.global.u32 	%r202, [%rd6+8];
	xor.b32  	%r328, %r328, %r202;
	ld.global.u32 	%r203, [%rd6+12];
	xor.b32  	%r327, %r327, %r203;
	ld.global.u32 	%r204, [%rd6+16];
	xor.b32  	%r326, %r326, %r204;
$L__BB0_8:
	and.b32  	%r206, %r196, 2;
	setp.eq.s32 	%p5, %r206, 0;
	@%p5 bra 	$L__BB0_10;
	ld.global.u32 	%r207, [%rd6+20];
	xor.b32  	%r330, %r330, %r207;
	ld.global.u32 	%r208, [%rd6+24];
	xor.b32  	%r329, %r329, %r208;
	ld.global.u32 	%r209, [%rd6+28];
	xor.b32  	%r328, %r328, %r209;
	ld.global.u32 	%r210, [%rd6+32];
	xor.b32  	%r327, %r327, %r210;
	ld.global.u32 	%r211, [%rd6+36];
	xor.b32  	%r326, %r326, %r211;
$L__BB0_10:
	and.b32  	%r213, %r196, 4;
	setp.eq.s32 	%p6, %r213, 0;
	@%p6 bra 	$L__BB0_12;
	ld.global.u32 	%r214, [%rd6+40];
	xor.b32  	%r330, %r330, %r214;
	ld.global.u32 	%r215, [%rd6+44];
	xor.b32  	%r329, %r329, %r215;
	ld.global.u32 	%r216, [%rd6+48];
	xor.b32  	%r328, %r328, %r216;
	ld.global.u32 	%r217, [%rd6+52];
	xor.b32  	%r327, %r327, %r217;
	ld.global.u32 	%r218, [%rd6+56];
	xor.b32  	%r326, %r326, %r218;
$L__BB0_12:
	and.b32  	%r220, %r196, 8;
	setp.eq.s32 	%p7, %r220, 0;
	@%p7 bra 	$L__BB0_14;
	ld.global.u32 	%r221, [%rd6+60];
	xor.b32  	%r330, %r330, %r221;
	ld.global.u32 	%r222, [%rd6+64];
	xor.b32  	%r329, %r329, %r222;
	ld.global.u32 	%r223, [%rd6+68];
	xor.b32  	%r328, %r328, %r223;
	ld.global.u32 	%r224, [%rd6+72];
	xor.b32  	%r327, %r327, %r224;
	ld.global.u32 	%r225, [%rd6+76];
	xor.b32  	%r326, %r326, %r225;
$L__BB0_14:
	and.b32  	%r227, %r196, 16;
	setp.eq.s32 	%p8, %r227, 0;
	@%p8 bra 	$L__BB0_16;
	ld.global.u32 	%r228, [%rd6+80];
	xor.b32  	%r330, %r330, %r228;
	ld.global.u32 	%r229, [%rd6+84];
	xor.b32  	%r329, %r329, %r229;
	ld.global.u32 	%r230, [%rd6+88];
	xor.b32  	%r328, %r328, %r230;
	ld.global.u32 	%r231, [%rd6+92];
	xor.b32  	%r327, %r327, %r231;
	ld.global.u32 	%r232, [%rd6+96];
	xor.b32  	%r326, %r326, %r232;
$L__BB0_16:
	and.b32  	%r234, %r196, 32;
	setp.eq.s32 	%p9, %r234, 0;
	@%p9 bra 	$L__BB0_18;
	ld.global.u32 	%r235, [%rd6+100];
	xor.b32  	%r330, %r330, %r235;
	ld.global.u32 	%r236, [%rd6+104];
	xor.b32  	%r329, %r329, %r236;
	ld.global.u32 	%r237, [%rd6+108];
	xor.b32  	%r328, %r328, %r237;
	ld.global.u32 	%r238, [%rd6+112];
	xor.b32  	%r327, %r327, %r238;
	ld.global.u32 	%r239, [%rd6+116];
	xor.b32  	%r326, %r326, %r239;
$L__BB0_18:
	and.b32  	%r241, %r196, 64;
	setp.eq.s32 	%p10, %r241, 0;
	@%p10 bra 	$L__BB0_20;
	ld.global.u32 	%r242, [%rd6+120];
	xor.b32  	%r330, %r330, %r242;
	ld.global.u32 	%r243, [%rd6+124];
	xor.b32  	%r329, %r329, %r243;
	ld.global.u32 	%r244, [%rd6+128];
	xor.b32  	%r328, %r328, %r244;
	ld.global.u32 	%r245, [%rd6+132];
	xor.b32  	%r327, %r327, %r245;
	ld.global.u32 	%r246, [%rd6+136];
	xor.b32  	%r326, %r326, %r246;
$L__BB0_20:
	and.b32  	%r248, %r196, 128;
	setp.eq.s32 	%p11, %r248, 0;
	@%p11 bra 	$L__BB0_22;
	ld.global.u32 	%r249, [%rd6+140];
	xor.b32  	%r330, %r330, %r249;
	ld.global.u32 	%r250, [%rd6+144];
	xor.b32  	%r329, %r329, %r250;
	ld.global.u32 	%r251, [%rd6+148];
	xor.b32  	%r328, %r328, %r251;
	ld.global.u32 	%r252, [%rd6+152];
	xor.b32  	%r327, %r327, %r252;
	ld.global.u32 	%r253, [%rd6+156];
	xor.b32  	%r326, %r326, %r253;
$L__BB0_22:
	and.b32  	%r255, %r196, 256;
	setp.eq.s32 	%p12, %r255, 0;
	@%p12 bra 	$L__BB0_24;
	ld.global.u32 	%r256, [%rd6+160];
	xor.b32  	%r330, %r330, %r256;
	ld.global.u32 	%r257, [%rd6+164];
	xor.b32  	%r329, %r329, %r257;
	ld.global.u32 	%r258, [%rd6+168];
	xor.b32  	%r328, %r328, %r258;
	ld.global.u32 	%r259, [%rd6+172];
	xor.b32  	%r327, %r327, %r259;
	ld.global.u32 	%r260, [%rd6+176];
	xor.b32  	%r326, %r326, %r260;
$L__BB0_24:
	and.b32  	%r262, %r196, 512;
	setp.eq.s32 	%p13, %r262, 0;
	@%p13 bra 	$L__BB0_26;
	ld.global.u32 	%r263, [%rd6+180];
	xor.b32  	%r330, %r330, %r263;
	ld.global.u32 	%r264, [%rd6+184];
	xor.b32  	%r329, %r329, %r264;
	ld.global.u32 	%r265, [%rd6+188];
	xor.b32  	%r328, %r328, %r265;
	ld.global.u32 	%r266, [%rd6+192];
	xor.b32  	%r327, %r327, %r266;
	ld.global.u32 	%r267, [%rd6+196];
	xor.b32  	%r326, %r326, %r267;
$L__BB0_26:
	and.b32  	%r269, %r196, 1024;
	setp.eq.s32 	%p14, %r269, 0;
	@%p14 bra 	$L__BB0_28;
	ld.global.u32 	%r270, [%rd6+200];
	xor.b32  	%r330, %r330, %r270;
	ld.global.u32 	%r271, [%rd6+204];
	xor.b32  	%r329, %r329, %r271;
	ld.global.u32 	%r272, [%rd6+208];
	xor.b32  	%r328, %r328, %r272;
	ld.global.u32 	%r273, [%rd6+212];
	xor.b32  	%r327, %r327, %r273;
	ld.global.u32 	%r274, [%rd6+216];
	xor.b32  	%r326, %r326, %r274;
$L__BB0_28:
	and.b32  	%r276, %r196, 2048;
	setp.eq.s32 	%p15, %r276, 0;
	@%p15 bra 	$L__BB0_30;
	ld.global.u32 	%r277, [%rd6+220];
	xor.b32  	%r330, %r330, %r277;
	ld.global.u32 	%r278, [%rd6+224];
	xor.b32  	%r329, %r329, %r278;
	ld.global.u32 	%r279, [%rd6+228];
	xor.b32  	%r328, %r328, %r279;
	ld.global.u32 	%r280, [%rd6+232];
	xor.b32  	%r327, %r327, %r280;
	ld.global.u32 	%r281, [%rd6+236];
	xor.b32  	%r326, %r326, %r281;
$L__BB0_30:
	and.b32  	%r283, %r196, 4096;
	setp.eq.s32 	%p16, %r283, 0;
	@%p16 bra 	$L__BB0_32;
	ld.global.u32 	%r284, [%rd6+240];
	xor.b32  	%r330, %r330, %r284;
	ld.global.u32 	%r285, [%rd6+244];
	xor.b32  	%r329, %r329, %r285;
	ld.global.u32 	%r286, [%rd6+248];
	xor.b32  	%r328, %r328, %r286;
	ld.global.u32 	%r287, [%rd6+252];
	xor.b32  	%r327, %r327, %r287;
	ld.global.u32 	%r288, [%rd6+256];
	xor.b32  	%r326, %r326, %r288;
$L__BB0_32:
	and.b32  	%r290, %r196, 8192;
	setp.eq.s32 	%p17, %r290, 0;
	@%p17 bra 	$L__BB0_34;
	ld.global.u32 	%r291, [%rd6+260];
	xor.b32  	%r330, %r330, %r291;
	ld.global.u32 	%r292, [%rd6+264];
	xor.b32  	%r329, %r329, %r292;
	ld.global.u32 	%r293, [%rd6+268];
	xor.b32  	%r328, %r328, %r293;
	ld.global.u32 	%r294, [%rd6+272];
	xor.b32  	%r327, %r327, %r294;
	ld.global.u32 	%r295, [%rd6+276];
	xor.b32  	%r326, %r326, %r295;
$L__BB0_34:
	and.b32  	%r297, %r196, 16384;
	setp.eq.s32 	%p18, %r297, 0;
	@%p18 bra 	$L__BB0_36;
	ld.global.u32 	%r298, [%rd6+280];
	xor.b32  	%r330, %r330, %r298;
	ld.global.u32 	%r299, [%rd6+284];
	xor.b32  	%r329, %r329, %r299;
	ld.global.u32 	%r300, [%rd6+288];
	xor.b32  	%r328, %r328, %r300;
	ld.global.u32 	%r301, [%rd6+292];
	xor.b32  	%r327, %r327, %r301;
	ld.global.u32 	%r302, [%rd6+296];
	xor.b32  	%r326, %r326, %r302;
$L__BB0_36:
	and.b32  	%r304, %r196, 32768;
	setp.eq.s32 	%p19, %r304, 0;
	@%p19 bra 	$L__BB0_38;
	ld.global.u32 	%r305, [%rd6+300];
	xor.b32  	%r330, %r330, %r305;
	ld.global.u32 	%r306, [%rd6+304];
	xor.b32  	%r329, %r329, %r306;
	ld.global.u32 	%r307, [%rd6+308];
	xor.b32  	%r328, %r328, %r307;
	ld.global.u32 	%r308, [%rd6+312];
	xor.b32  	%r327, %r327, %r308;
	ld.global.u32 	%r309, [%rd6+316];
	xor.b32  	%r326, %r326, %r309;
$L__BB0_38:
	add.s32 	%r325, %r325, 16;
	setp.ne.s32 	%p20, %r325, 32;
	@%p20 bra 	$L__BB0_6;
	mad.lo.s32 	%r310, %r319, -31, %r11;
	add.s32 	%r319, %r310, 1;
	setp.ne.s32 	%p21, %r319, 5;
	@%p21 bra 	$L__BB0_5;
	st.global.u32 	[%rd2+4], %r330;
	st.global.u32 	[%rd2+8], %r329;
	st.global.u32 	[%rd2+12], %r328;
	st.global.u32 	[%rd2+16], %r327;
	st.global.u32 	[%rd2+20], %r326;
	add.s32 	%r313, %r313, 1;
	setp.lt.u32 	%p22, %r313, %r2;
	@%p22 bra 	$L__BB0_4;
$L__BB0_41:
	shr.u64 	%rd7, %rd17, 2;
	add.s32 	%r312, %r312, 1;
	setp.gt.u64 	%p23, %rd17, 3;
	mov.u64 	%rd17, %rd7;
	@%p23 bra 	$L__BB0_2;
$L__BB0_42:
	mov.b32 	%r311, 0;
	st.global.v2.u32 	[%rd2+24], {%r311, %r311};
	st.global.u32 	[%rd2+32], %r311;
	mov.b64 	%rd16, 0;
	st.global.u64 	[%rd2+40], %rd16;
	ret;

}
	// .globl	_Z16kernel_make_randP17curandStateXORWOWPf
.visible .entry _Z16kernel_make_randP17curandStateXORWOWPf(
	.param .u64 .ptr .align 1 _Z16kernel_make_randP17curandStateXORWOWPf_param_0,
	.param .u64 .ptr .align 1 _Z16kernel_make_randP17curandStateXORWOWPf_param_1
)
{
	.reg .pred 	%p<2>;
	.reg .b32 	%r<20>;
	.reg .b32 	%f<3>;
	.reg .b64 	%rd<9>;

	ld.param.u64 	%rd1, [_Z16kernel_make_randP17curandStateXORWOWPf_param_0];
	ld.param.u64 	%rd2, [_Z16kernel_make_randP17curandStateXORWOWPf_param_1];
	mov.u32 	%r2, %ctaid.x;
	mov.u32 	%r3, %ntid.x;
	mov.u32 	%r4, %tid.x;
	mad.lo.s32 	%r1, %r2, %r3, %r4;
	setp.gt.s32 	%p1, %r1, 9;
	@%p1 bra 	$L__BB1_2;
	cvta.to.global.u64 	%rd3, %rd1;
	cvta.to.global.u64 	%rd4, %rd2;
	mul.wide.s32 	%rd5, %r1, 48;
	add.s64 	%rd6, %rd3, %rd5;
	ld.global.v2.u32 	{%r5, %r6}, [%rd6];
	shr.u32 	%r7, %r6, 2;
	xor.b32  	%r8, %r7, %r6;
	ld.global.v2.u32 	{%r9, %r10}, [%rd6+8];
	ld.global.v2.u32 	{%r11, %r12}, [%rd6+16];
	st.global.v2.u32 	[%rd6+8], {%r10, %r11};
	shl.b32 	%r13, %r12, 4;
	shl.b32 	%r14, %r8, 1;
	xor.b32  	%r15, %r14, %r13;
	xor.b32  	%r16, %r15, %r8;
	xor.b32  	%r17, %r16, %r12;
	st.global.v2.u32 	[%rd6+16], {%r12, %r17};
	add.s32 	%r18, %r5, 362437;
	st.global.v2.u32 	[%rd6], {%r18, %r9};
	add.s32 	%r19, %r17, %r18;
	cvt.rn.f32.u32 	%f1, %r19;
	fma.rn.f32 	%f2, %f1, 0f2F800000, 0f2F000000;
	mul.wide.s32 	%rd7, %r1, 4;
	add.s64 	%rd8, %rd4, %rd7;
	st.global.f32 	[%rd8], %f2;
$L__BB1_2:
	ret;

}


// ===== COMPILED SASS (sm_100) =====

	.target	sm_100

	.elftype	@"ET_EXEC"


//--------------------- .note.nv.tkinfo           --------------------------
	.section	.note.nv.tkinfo,"",@"SHT_NOTE"
	.sectionflags	@"SHF_NOTE_NV_TKINFO"
	.tkinfo
        /*0018*/ 	.word	0x00000002
        /*0030*/ 	.string	""
        /*0030*/ 	.string	"ptxas"
        /*0030*/ 	.string	"Cuda compilation tools, release 13.0, V13.0.88"
        /*0030*/ 	.string	"Build cuda_13.0.r13.0/compiler.36424714_0"
        /*0030*/ 	.string	"-arch sm_100 -m 64 "



//--------------------- .note.nv.cuinfo           --------------------------
	.section	.note.nv.cuinfo,"",@"SHT_NOTE"
	.sectionflags	@"SHF_NOTE_NV_CUINFO"
        /*0018*/ 	.short	0x0002
        /*001a*/ 	.short	0x0064
        /*001c*/ 	.short	0x0082
	.zero		2


//--------------------- .nv.info                  --------------------------
	.section	.nv.info,"",@"SHT_CUDA_INFO"
	.align	4


	//----- nvinfo : EIATTR_REGCOUNT
	.align		4
        /*0000*/ 	.byte	0x04, 0x2f
        /*0002*/ 	.short	(.L_10 - .L_9)
	.align		4
.L_9:
        /*0004*/ 	.word	index@(_Z11kernel_initP17curandStateXORWOW)
        /*0008*/ 	.word	0x0000001f


	//----- nvinfo : EIATTR_FRAME_SIZE
	.align		4
.L_10:
        /*000c*/ 	.byte	0x04, 0x11
        /*000e*/ 	.short	(.L_12 - .L_11)
	.align		4
.L_11:
        /*0010*/ 	.word	index@(_Z11kernel_initP17curandStateXORWOW)
        /*0014*/ 	.word	0x00000000


	//----- nvinfo : EIATTR_REGCOUNT
	.align		4
.L_12:
        /*0018*/ 	.byte	0x04, 0x2f
        /*001a*/ 	.short	(.L_14 - .L_13)
	.align		4
.L_13:
        /*001c*/ 	.word	index@(_Z16kernel_make_randP17curandStateXORWOWPf)
        /*0020*/ 	.word	0x00000016


	//----- nvinfo : EIATTR_FRAME_SIZE
	.align		4
.L_14:
        /*0024*/ 	.byte	0x04, 0x11
        /*0026*/ 	.short	(.L_16 - .L_15)
	.align		4
.L_15:
        /*0028*/ 	.word	index@(_Z16kernel_make_randP17curandStateXORWOWPf)
        /*002c*/ 	.word	0x00000000


	//----- nvinfo : EIATTR_MIN_STACK_SIZE
	.align		4
.L_16:
        /*0030*/ 	.byte	0x04, 0x12
        /*0032*/ 	.short	(.L_18 - .L_17)
	.align		4
.L_17:
        /*0034*/ 	.word	index@(_Z16kernel_make_randP17curandStateXORWOWPf)
        /*0038*/ 	.word	0x00000000


	//----- nvinfo : EIATTR_MIN_STACK_SIZE
	.align		4
.L_18:
        /*003c*/ 	.byte	0x04, 0x12
        /*003e*/ 	.short	(.L_20 - .L_19)
	.align		4
.L_19:
        /*0040*/ 	.word	index@(_Z11kernel_initP17curandStateXORWOW)
        /*0044*/ 	.word	0x00000000
.L_20:


//--------------------- .nv.compat                --------------------------
	.section	.nv.compat,"",@"SHT_CUDA_COMPAT_INFO"
	.align	4
        /*0000*/ 	.byte	0x02, 0x09, 0x00, 0x00, 0x02, 0x02, 0x01, 0x00, 0x02, 0x05, 0x05, 0x00, 0x03, 0x07, 0x01, 0x01
        /*0010*/ 	.byte	0x02, 0x03, 0x00, 0x00, 0x02, 0x06, 0x01, 0x00, 0x04, 0x0b, 0x08, 0x00, 0x09, 0x00, 0x00, 0x00
        /*0020*/ 	.byte	0x00, 0x00, 0x00, 0x00


//--------------------- .nv.info._Z16kernel_make_randP17curandStateXORWOWPf --------------------------
	.section	.nv.info._Z16kernel_make_randP17curandStateXORWOWPf,"",@"SHT_CUDA_INFO"
	.sectionflags	@""
	.align	4


	//----- nvinfo : EIATTR_CUDA_API_VERSION
	.align		4
        /*0000*/ 	.byte	0x04, 0x37
        /*0002*/ 	.short	(.L_22 - .L_21)
.L_21:
        /*0004*/ 	.word	0x00000082


	//----- nvinfo : EIATTR_KPARAM_INFO
	.align		4
.L_22:
        /*0008*/ 	.byte	0x04, 0x17
        /*000a*/ 	.short	(.L_24 - .L_23)
.L_23:
        /*000c*/ 	.word	0x00000000
        /*0010*/ 	.short	0x0001
        /*0012*/ 	.short	0x0008
        /*0014*/ 	.byte	0x00, 0xf5, 0x21, 0x00


	//----- nvinfo : EIATTR_KPARAM_INFO
	.align		4
.L_24:
        /*0018*/ 	.byte	0x04, 0x17
        /*001a*/ 	.short	(.L_26 - .L_25)
.L_25:
        /*001c*/ 	.word	0x00000000
        /*0020*/ 	.short	0x0000
        /*0022*/ 	.short	0x0000
        /*0024*/ 	.byte	0x00, 0xf5, 0x21, 0x00


	//----- nvinfo : EIATTR_SPARSE_MMA_MASK
	.align		4
.L_26:
        /*0028*/ 	.byte	0x03, 0x50
        /*002a*/ 	.short	0x0000


	//----- nvinfo : EIATTR_MAXREG_COUNT
	.align		4
        /*002c*/ 	.byte	0x03, 0x1b
        /*002e*/ 	.short	0x00ff


	//----- nvinfo : EIATTR_MERCURY_ISA_VERSION
	.align		4
        /*0030*/ 	.byte	0x03, 0x5f
        /*0032*/ 	.short	0x0101


	//----- nvinfo : EIATTR_VRC_CTA_INIT_COUNT
	.align		4
        /*0034*/ 	.byte	0x02, 0x4a
	.zero		1
	.zero		1


	//----- nvinfo : EIATTR_EXIT_INSTR_OFFSETS
	.align		4
        /*0038*/ 	.byte	0x04, 0x1c
        /*003a*/ 	.short	(.L_28 - .L_27)


	//   ....[0]....
.L_27:
        /*003c*/ 	.word	0x00000060


	//   ....[1]....
        /*0040*/ 	.word	0x00000220


	//----- nvinfo : EIATTR_CBANK_PARAM_SIZE
	.align		4
.L_28:
        /*0044*/ 	.byte	0x03, 0x19
        /*0046*/ 	.short	0x0010


	//----- nvinfo : EIATTR_PARAM_CBANK
	.align		4
        /*0048*/ 	.byte	0x04, 0x0a
        /*004a*/ 	.short	(.L_30 - .L_29)
	.align		4
.L_29:
        /*004c*/ 	.word	index@(.nv.constant0._Z16kernel_make_randP17curandStateXORWOWPf)
        /*0050*/ 	.short	0x0380
        /*0052*/ 	.short	0x0010


	//----- nvinfo : EIATTR_SW_WAR
	.align		4
.L_30:
        /*0054*/ 	.byte	0x04, 0x36
        /*0056*/ 	.short	(.L_32 - .L_31)
.L_31:
        /*0058*/ 	.word	0x00000008
.L_32:


//--------------------- .nv.info._Z11kernel_initP17curandStateXORWOW --------------------------
	.section	.nv.info._Z11kernel_initP17curandStateXORWOW,"",@"SHT_CUDA_INFO"
	.sectionflags	@""
	.align	4


	//----- nvinfo : EIATTR_CUDA_API_VERSION
	.align		4
        /*0000*/ 	.byte	0x04, 0x37
        /*0002*/ 	.short	(.L_34 - .L_33)
.L_33:
        /*0004*/ 	.word	0x00000082


	//----- nvinfo : EIATTR_KPARAM_INFO
	.align		4
.L_34:
        /*0008*/ 	.byte	0x04, 0x17
        /*000a*/ 	.short	(.L_36 - .L_35)
.L_35:
        /*000c*/ 	.word	0x00000000
        /*0010*/ 	.short	0x0000
        /*0012*/ 	.short	0x0000
        /*0014*/ 	.byte	0x00, 0xf5, 0x21, 0x00


	//----- nvinfo : EIATTR_SPARSE_MMA_MASK
	.align		4
.L_36:
        /*0018*/ 	.byte	0x03, 0x50
        /*001a*/ 	.short	0x0000


	//----- nvinfo : EIATTR_MAXREG_COUNT
	.align		4
        /*001c*/ 	.byte	0x03, 0x1b
        /*001e*/ 	.short	0x00ff


	//----- nvinfo : EIATTR_MERCURY_ISA_VERSION
	.align		4
        /*0020*/ 	.byte	0x03, 0x5f
        /*0022*/ 	.short	0x0101


	//----- nvinfo : EIATTR_VRC_CTA_INIT_COUNT
	.align		4
        /*0024*/ 	.byte	0x02, 0x4a
	.zero		1
	.zero		1


	//----- nvinfo : EIATTR_EXIT_INSTR_OFFSETS
	.align		4
        /*0028*/ 	.byte	0x04, 0x1c
        /*002a*/ 	.short	(.L_38 - .L_37)


	//   ....[0]....
.L_37:
        /*002c*/ 	.word	0x00000e80


	//----- nvinfo : EIATTR_CRS_STACK_SIZE
	.align		4
.L_38:
        /*0030*/ 	.byte	0x04, 0x1e
        /*0032*/ 	.short	(.L_40 - .L_39)
.L_39:
        /*0034*/ 	.word	0x00000000


	//----- nvinfo : EIATTR_CBANK_PARAM_SIZE
	.align		4
.L_40:
        /*0038*/ 	.byte	0x03, 0x19
        /*003a*/ 	.short	0x0008


	//----- nvinfo : EIATTR_PARAM_CBANK
	.align		4
        /*003c*/ 	.byte	0x04, 0x0a
        /*003e*/ 	.short	(.L_42 - .L_41)
	.align		4
.L_41:
        /*0040*/ 	.word	index@(.nv.constant0._Z11kernel_initP17curandStateXORWOW)
        /*0044*/ 	.short	0x0380
        /*0046*/ 	.short	0x0008


	//----- nvinfo : EIATTR_SW_WAR
	.align		4
.L_42:
        /*0048*/ 	.byte	0x04, 0x36
        /*004a*/ 	.short	(.L_44 - .L_43)
.L_43:
        /*004c*/ 	.word	0x00000008
.L_44:


//--------------------- .nv.callgraph             --------------------------
	.section	.nv.callgraph,"",@"SHT_CUDA_CALLGRAPH"
	.align	4
	.sectionentsize	8
	.align		4
        /*0000*/ 	.word	0x00000000
	.align		4
        /*0004*/ 	.word	0xffffffff
	.align		4
        /*0008*/ 	.word	0x00000000
	.align		4
        /*000c*/ 	.word	0xfffffffe
	.align		4
        /*0010*/ 	.word	0x00000000
	.align		4
        /*0014*/ 	.word	0xfffffffd
	.align		4
        /*0018*/ 	.word	0x00000000
	.align		4
        /*001c*/ 	.word	0xfffffffc


//--------------------- .nv.constant4             --------------------------
	.section	.nv.constant4,"a",@progbits
	.align	8
	.align		8
.nv.constant4:
        /*0000*/ 	.dword	precalc_xorwow_matrix
	.align		8
        /*0008*/ 	.dword	precalc_xorwow_offset_matrix
	.align		8
        /*0010*/ 	.dword	mrg32k3aM1
	.align		8
        /*0018*/ 	.dword	mrg32k3aM2
	.align		8
        /*0020*/ 	.dword	mrg32k3aM1SubSeq
	.align		8
        /*0028*/ 	.dword	mrg32k3aM2SubSeq
	.align		8
        /*0030*/ 	.dword	mrg32k3aM1Seq
	.align		8
        /*0038*/ 	.dword	mrg32k3aM2Seq


//--------------------- .nv.constant3             --------------------------
	.section	.nv.constant3,"a",@progbits
	.align	8
.nv.constant3:
	.type		__cr_lgamma_table,@object
	.size		__cr_lgamma_table,(.L_8 - __cr_lgamma_table)
__cr_lgamma_table:
        /*0000*/ 	.byte	0x00, 0x00, 0x00, 0x00, 0x00, 0x00, 0x00, 0x00, 0x00, 0x00, 0x00, 0x00, 0x00, 0x00, 0x00, 0x00
        /*0010*/ 	.byte	0xef, 0x39, 0xfa, 0xfe, 0x42, 0x2e, 0xe6, 0x3f, 0x02, 0x20, 0x2a, 0xfa, 0x0b, 0xab, 0xfc, 0x3f
        /*0020*/ 	.byte	0xf9, 0x2c, 0x92, 0x7c, 0xa7, 0x6c, 0x09, 0x40, 0xc9, 0x79, 0x44, 0x3c, 0x64, 0x26, 0x13, 0x40
        /*0030*/ 	.byte	0xca, 0x01, 0xcf, 0x3a, 0x27, 0x51, 0x1a, 0x40, 0x30, 0xcc, 0x2d, 0xf3, 0xe1, 0x0c, 0x21, 0x40
        /*0040*/ 	.byte	0x0d, 0xb7, 0xfc, 0x82, 0x8e, 0x35, 0x25, 0x40
.L_8:


//--------------------- .text._Z16kernel_make_randP17curandStateXORWOWPf --------------------------
	.section	.text._Z16kernel_make_randP17curandStateXORWOWPf,"ax",@progbits
	.align	128
        .global         _Z16kernel_make_randP17curandStateXORWOWPf
        .type           _Z16kernel_make_randP17curandStateXORWOWPf,@function
        .size           _Z16kernel_make_randP17curandStateXORWOWPf,(.L_x_10 - _Z16kernel_make_randP17curandStateXORWOWPf)
        .other          _Z16kernel_make_randP17curandStateXORWOWPf,@"STO_CUDA_ENTRY STV_DEFAULT"
_Z16kernel_make_randP17curandStateXORWOWPf:
.text._Z16kernel_make_randP17curandStateXORWOWPf:
[----:B------:R-:W-:Y:S01]  /*0000*/  LDC R1, c[0x0][0x37c] ;  /* 0x0000df00ff017b82 */ /* 0x000fe20000000800 */
[----:B------:R-:W0:Y:S07]  /*0010*/  S2R R0, SR_TID.X ;  /* 0x0000000000007919 */ /* 0x000e2e0000002100 */
[----:B------:R-:W0:Y:S08]  /*0020*/  S2UR UR4, SR_CTAID.X ;  /* 0x00000000000479c3 */ /* 0x000e300000002500 */
[----:B------:R-:W0:Y:S02]  /*0030*/  LDC R11, c[0x0][0x360] ;  /* 0x0000d800ff0b7b82 */ /* 0x000e240000000800 */
[----:B0-----:R-:W-:-:S05]  /*0040*/  IMAD R11, R11, UR4, R0 ;  /* 0x000000040b0b7c24 */ /* 0x001fca000f8e0200 */
[----:B------:R-:W-:-:S13]  /*0050*/  ISETP.GT.AND P0, PT, R11, 0x9, PT ;  /* 0x000000090b00780c */ /* 0x000fda0003f04270 */
[----:B------:R-:W-:Y:S05]  /*0060*/  @P0 EXIT ;  /* 0x000000000000094d */ /* 0x000fea0003800000 */
[----:B------:R-:W0:Y:S01]  /*0070*/  LDC.64 R2, c[0x0][0x380] ;  /* 0x0000e000ff027b82 */ /* 0x000e220000000a00 */
[----:B------:R-:W1:Y:S07]  /*0080*/  LDCU.64 UR4, c[0x0][0x358] ;  /* 0x00006b00ff0477ac */ /* 0x000e6e0008000a00 */
[----:B------:R-:W2:Y:S01]  /*0090*/  LDC.64 R8, c[0x0][0x388] ;  /* 0x0000e200ff087b82 */ /* 0x000ea20000000a00 */
[----:B0-----:R-:W-:-:S05]  /*00a0*/  IMAD.WIDE R2, R11, 0x30, R2 ;  /* 0x000000300b027825 */ /* 0x001fca00078e0202 */
[----:B-1----:R-:W3:Y:S04]  /*00b0*/  LDG.E.64 R12, desc[UR4][R2.64] ;  /* 0x00000004020c7981 */ /* 0x002ee8000c1e1b00 */
[----:B------:R-:W4:Y:S04]  /*00c0*/  LDG.E.64 R6, desc[UR4][R2.64+0x10] ;  /* 0x0000100402067981 */ /* 0x000f28000c1e1b00 */
[----:B------:R-:W5:Y:S01]  /*00d0*/  LDG.E.64 R4, desc[UR4][R2.64+0x8] ;  /* 0x0000080402047981 */ /* 0x000f62000c1e1b00 */
[----:B------:R-:W-:Y:S02]  /*00e0*/  IMAD.MOV.U32 R15, RZ, RZ, 0x2f800000 ;  /* 0x2f800000ff0f7424 */ /* 0x000fe400078e00ff */
[----:B--2---:R-:W-:Y:S01]  /*00f0*/  IMAD.WIDE R8, R11, 0x4, R8 ;  /* 0x000000040b087825 */ /* 0x004fe200078e0208 */
[----:B---3--:R-:W-:-:S03]  /*0100*/  SHF.R.U32.HI R0, RZ, 0x2, R13 ;  /* 0x00000002ff007819 */ /* 0x008fc6000001160d */
[----:B------:R-:W-:Y:S01]  /*0110*/  VIADD R12, R12, 0x587c5 ;  /* 0x000587c50c0c7836 */ /* 0x000fe20000000000 */
[----:B------:R-:W-:Y:S01]  /*0120*/  LOP3.LUT R0, R0, R13, RZ, 0x3c, !PT ;  /* 0x0000000d00007212 */ /* 0x000fe200078e3cff */
[----:B----4-:R-:W-:Y:S01]  /*0130*/  IMAD.SHL.U32 R13, R7, 0x10, RZ ;  /* 0x00000010070d7824 */ /* 0x010fe200078e00ff */
[----:B------:R-:W-:Y:S01]  /*0140*/  MOV R17, R6 ;  /* 0x0000000600117202 */ /* 0x000fe20000000f00 */
[----:B------:R-:W-:Y:S01]  /*0150*/  IMAD.MOV.U32 R18, RZ, RZ, R7 ;  /* 0x000000ffff127224 */ /* 0x000fe200078e0007 */
[C---:B------:R-:W-:Y:S02]  /*0160*/  SHF.L.U32 R10, R0.reuse, 0x1, RZ ;  /* 0x00000001000a7819 */ /* 0x040fe400000006ff */
[----:B-----5:R-:W-:Y:S02]  /*0170*/  MOV R16, R5 ;  /* 0x0000000500107202 */ /* 0x020fe40000000f00 */
[----:B------:R-:W-:Y:S01]  /*0180*/  LOP3.LUT R10, R0, R10, R13, 0x96, !PT ;  /* 0x0000000a000a7212 */ /* 0x000fe200078e960d */
[----:B------:R-:W-:-:S02]  /*0190*/  IMAD.MOV.U32 R13, RZ, RZ, R4 ;  /* 0x000000ffff0d7224 */ /* 0x000fc400078e0004 */
[----:B------:R-:W-:Y:S01]  /*01a0*/  STG.E.64 desc[UR4][R2.64+0x8], R16 ;  /* 0x0000081002007986 */ /* 0x000fe2000c101b04 */
[----:B------:R-:W-:-:S03]  /*01b0*/  LOP3.LUT R19, R10, R7, RZ, 0x3c, !PT ;  /* 0x000000070a137212 */ /* 0x000fc600078e3cff */
[----:B------:R-:W-:Y:S01]  /*01c0*/  STG.E.64 desc[UR4][R2.64], R12 ;  /* 0x0000000c02007986 */ /* 0x000fe2000c101b04 */
[----:B------:R-:W-:-:S03]  /*01d0*/  IADD3 R0, PT, PT, R19, R12, RZ ;  /* 0x0000000c13007210 */ /* 0x000fc60007ffe0ff */
[----:B------:R-:W-:Y:S01]  /*01e0*/  STG.E.64 desc[UR4][R2.64+0x10], R18 ;  /* 0x0000101202007986 */ /* 0x000fe2000c101b04 */
[----:B------:R-:W-:-:S05]  /*01f0*/  I2FP.F32.U32 R0, R0 ;  /* 0x0000000000007245 */ /* 0x000fca0000201000 */
[----:B------:R-:W-:-:S05]  /*0200*/  FFMA R15, R0, R15, 1.1641532182693481445e-10 ;  /* 0x2f000000000f7423 */ /* 0x000fca000000000f */
[----:B------:R-:W-:Y:S01]  /*0210*/  STG.E desc[UR4][R8.64], R15 ;  /* 0x0000000f08007986 */ /* 0x000fe2000c101904 */
[----:B------:R-:W-:Y:S05]  /*0220*/  EXIT ;  /* 0x000000000000794d */ /* 0x000fea0003800000 */
.L_x_0:
[----:B------:R-:W-:-:S00]  /*0230*/  BRA `(.L_x_0) ;  /* 0xfffffffc00fc7947 */ /* 0x000fc0000383ffff */
[----:B------:R-:W-:-:S00]  /*0240*/  NOP ;  /* 0x0000000000007918 */ /* 0x000fc00000000000 */
        /* <DEDUP_REMOVED lines=11> */
.L_x_10:


//--------------------- .text._Z11kernel_initP17curandStateXORWOW --------------------------
	.section	.text._Z11kernel_initP17curandStateXORWOW,"ax",@progbits
	.align	128
        .global         _Z11kernel_initP17curandStateXORWOW
        .type           _Z11kernel_initP17curandStateXORWOW,@function
        .size           _Z11kernel_initP17curandStateXORWOW,(.L_x_11 - _Z11kernel_initP17curandStateXORWOW)
        .other          _Z11kernel_initP17curandStateXORWOW,@"STO_CUDA_ENTRY STV_DEFAULT"
_Z11kernel_initP17curandStateXORWOW:
.text._Z11kernel_initP17curandStateXORWOW:
[----:B------:R-:W-:Y:S01]  /*0000*/  LDC R1, c[0x0][0x37c] ;  /* 0x0000df00ff017b82 */ /* 0x000fe20000000800 */
[----:B------:R-:W0:Y:S07]  /*0010*/  S2R R0, SR_TID.X ;  /* 0x0000000000007919 */ /* 0x000e2e0000002100 */
[----:B------:R-:W0:Y:S01]  /*0020*/  S2UR UR6, SR_CTAID.X ;  /* 0x00000000000679c3 */ /* 0x000e220000002500 */
[----:B------:R-:W1:Y:S01]  /*0030*/  LDCU.64 UR4, c[0x0][0x358] ;  /* 0x00006b00ff0477ac */ /* 0x000e620008000a00 */
[----:B------:R-:W-:Y:S01]  /*0040*/  IMAD.MOV.U32 R2, RZ, RZ, -0x521c20b8 ;  /* 0xade3df48ff027424 */ /* 0x000fe200078e00ff */
[----:B------:R-:W-:Y:S01]  /*0050*/  BSSY.RECONVERGENT B0, `(.L_x_1) ;  /* 0x00000df000007945 */ /* 0x000fe20003800200 */
[----:B------:R-:W-:-:S02]  /*0060*/  IMAD.MOV.U32 R3, RZ, RZ, -0x24b72fbb ;  /* 0xdb48d045ff037424 */ /* 0x000fc400078e00ff */
[----:B------:R-:W-:Y:S02]  /*0070*/  IMAD.MOV.U32 R4, RZ, RZ, -0x3988a92b ;  /* 0xc67756d5ff047424 */ /* 0x000fe400078e00ff */
[----:B------:R-:W0:Y:S01]  /*0080*/  LDC R13, c[0x0][0x360] ;  /* 0x0000d800ff0d7b82 */ /* 0x000e220000000800 */
[----:B------:R-:W-:Y:S02]  /*0090*/  IMAD.MOV.U32 R5, RZ, RZ, -0x75bd8fc ;  /* 0xf8a42704ff057424 */ /* 0x000fe400078e00ff */
[----:B------:R-:W-:Y:S02]  /*00a0*/  IMAD.MOV.U32 R8, RZ, RZ, -0x23270784 ;  /* 0xdcd8f87cff087424 */ /* 0x000fe400078e00ff */
[----:B------:R-:W-:-:S03]  /*00b0*/  IMAD.MOV.U32 R9, RZ, RZ, -0x2bbabdb7 ;  /* 0xd4454249ff097424 */ /* 0x000fc600078e00ff */
[----:B------:R-:W2:Y:S01]  /*00c0*/  LDC.64 R6, c[0x0][0x380] ;  /* 0x0000e000ff067b82 */ /* 0x000ea20000000a00 */
[----:B0-----:R-:W-:-:S05]  /*00d0*/  IMAD R13, R13, UR6, R0 ;  /* 0x000000060d0d7c24 */ /* 0x001fca000f8e0200 */
[C---:B------:R-:W-:Y:S01]  /*00e0*/  ISETP.NE.AND P0, PT, R13.reuse, RZ, PT ;  /* 0x000000ff0d00720c */ /* 0x040fe20003f05270 */
[----:B--2---:R-:W-:-:S05]  /*00f0*/  IMAD.WIDE R6, R13, 0x30, R6 ;  /* 0x000000300d067825 */ /* 0x004fca00078e0206 */
[----:B-1----:R0:W-:Y:S04]  /*0100*/  STG.E.64 desc[UR4][R6.64], R2 ;  /* 0x0000000206007986 */ /* 0x0021e8000c101b04 */
[----:B------:R0:W-:Y:S04]  /*0110*/  STG.E.64 desc[UR4][R6.64+0x8], R4 ;  /* 0x0000080406007986 */ /* 0x0001e8000c101b04 */
[----:B------:R0:W-:Y:S01]  /*0120*/  STG.E.64 desc[UR4][R6.64+0x10], R8 ;  /* 0x0000100806007986 */ /* 0x0001e2000c101b04 */
[----:B------:R-:W-:Y:S05]  /*0130*/  @!P0 BRA `(.L_x_2) ;  /* 0x0000000c00408947 */ /* 0x000fea0003800000 */
[----:B------:R-:W-:Y:S01]  /*0140*/  SHF.R.S32.HI R0, RZ, 0x1f, R13 ;  /* 0x0000001fff007819 */ /* 0x000fe2000001140d */
[----:B------:R-:W-:-:S07]  /*0150*/  IMAD.MOV.U32 R12, RZ, RZ, RZ ;  /* 0x000000ffff0c7224 */ /* 0x000fce00078e00ff */
.L_x_8:
[----:B0-----:R-:W-:Y:S01]  /*0160*/  LOP3.LUT R2, R13, 0x3, RZ, 0xc0, !PT ;  /* 0x000000030d027812 */ /* 0x001fe200078ec0ff */
[----:B------:R-:W-:Y:S03]  /*0170*/  BSSY.RECONVERGENT B1, `(.L_x_3) ;  /* 0x00000c6000017945 */ /* 0x000fe60003800200 */
[----:B------:R-:W-:-:S04]  /*0180*/  ISETP.NE.U32.AND P0, PT, R2, RZ, PT ;  /* 0x000000ff0200720c */ /* 0x000fc80003f05070 */
[----:B------:R-:W-:-:S13]  /*0190*/  ISETP.NE.AND.EX P0, PT, RZ, RZ, PT, P0 ;  /* 0x000000ffff00720c */ /* 0x000fda0003f05300 */
[----:B------:R-:W-:Y:S05]  /*01a0*/  @!P0 BRA `(.L_x_4) ;  /* 0x0000000c00088947 */ /* 0x000fea0003800000 */
[----:B------:R-:W0:Y:S01]  /*01b0*/  LDC.64 R8, c[0x4][RZ] ;  /* 0x01000000ff087b82 */ /* 0x000e220000000a00 */
[----:B------:R-:W-:Y:S02]  /*01c0*/  IMAD.MOV.U32 R14, RZ, RZ, RZ ;  /* 0x000000ffff0e7224 */ /* 0x000fe400078e00ff */
[----:B0-----:R-:W-:-:S07]  /*01d0*/  IMAD.WIDE.U32 R8, R12, 0xc80, R8 ;  /* 0x00000c800c087825 */ /* 0x001fce00078e0008 */
.L_x_7:
[----:B0-----:R-:W-:Y:S01]  /*01e0*/  IMAD.MOV.U32 R15, RZ, RZ, RZ ;  /* 0x000000ffff0f7224 */ /* 0x001fe200078e00ff */
[----:B------:R-:W-:Y:S01]  /*01f0*/  CS2R R2, SRZ ;  /* 0x0000000000027805 */ /* 0x000fe2000001ff00 */
[----:B------:R-:W-:Y:S01]  /*0200*/  IMAD.MOV.U32 R17, RZ, RZ, RZ ;  /* 0x000000ffff117224 */ /* 0x000fe200078e00ff */
[----:B------:R-:W-:-:S07]  /*0210*/  CS2R R4, SRZ ;  /* 0x0000000000047805 */ /* 0x000fce000001ff00 */
.L_x_6:
[----:B------:R-:W-:-:S05]  /*0220*/  IMAD.WIDE.U32 R10, R17, 0x4, R6 ;  /* 0x00000004110a7825 */ /* 0x000fca00078e0006 */
[----:B------:R0:W5:Y:S01]  /*0230*/  LDG.E R16, desc[UR4][R10.64+0x4] ;  /* 0x000004040a107981 */ /* 0x000162000c1e1900 */
[----:B------:R-:W-:-:S07]  /*0240*/  IMAD.MOV.U32 R19, RZ, RZ, RZ ;  /* 0x000000ffff137224 */ /* 0x000fce00078e00ff */
.L_x_5:
[----:B-----5:R-:W-:Y:S01]  /*0250*/  SHF.R.U32.HI R24, RZ, R19, R16 ;  /* 0x00000013ff187219 */ /* 0x020fe20000011610 */
[----:B0-----:R-:W-:-:S03]  /*0260*/  IMAD.SHL.U32 R10, R17, 0x20, RZ ;  /* 0x00000020110a7824 */ /* 0x001fc600078e00ff */
[----:B------:R-:W-:Y:S01]  /*0270*/  LOP3.LUT R11, R24, 0x1, RZ, 0xc0, !PT ;  /* 0x00000001180b7812 */ /* 0x000fe200078ec0ff */
[----:B------:R-:W-:-:S03]  /*0280*/  IMAD.IADD R10, R10, 0x1, R19 ;  /* 0x000000010a0a7824 */ /* 0x000fc600078e0213 */
[----:B------:R-:W-:Y:S01]  /*0290*/  ISETP.NE.U32.AND P0, PT, R11, 0x1, PT ;  /* 0x000000010b00780c */ /* 0x000fe20003f05070 */
[----:B------:R-:W-:-:S03]  /*02a0*/  IMAD R11, R10, 0x5, RZ ;  /* 0x000000050a0b7824 */ /* 0x000fc600078e02ff */
[----:B------:R-:W-:Y:S01]  /*02b0*/  R2P PR, R24, 0x7e ;  /* 0x0000007e18007804 */ /* 0x000fe20000000000 */
[----:B------:R-:W-:-:S08]  /*02c0*/  IMAD.WIDE.U32 R10, R11, 0x4, R8 ;  /* 0x000000040b0a7825 */ /* 0x000fd000078e0008 */
[----:B------:R-:W2:Y:S04]  /*02d0*/  @!P0 LDG.E R18, desc[UR4][R10.64] ;  /* 0x000000040a128981 */ /* 0x000ea8000c1e1900 */
[----:B------:R-:W3:Y:S04]  /*02e0*/  @!P0 LDG.E R20, desc[UR4][R10.64+0x10] ;  /* 0x000010040a148981 */ /* 0x000ee8000c1e1900 */
[----:B------:R-:W4:Y:S04]  /*02f0*/  @P1 LDG.E R22, desc[UR4][R10.64+0x14] ;  /* 0x000014040a161981 */ /* 0x000f28000c1e1900 */
[----:B------:R-:W4:Y:S04]  /*0300*/  @P2 LDG.E R26, desc[UR4][R10.64+0x28] ;  /* 0x000028040a1a2981 */ /* 0x000f28000c1e1900 */
[----:B------:R-:W4:Y:S04]  /*0310*/  @!P0 LDG.E R21, desc[UR4][R10.64+0x4] ;  /* 0x000004040a158981 */ /* 0x000f28000c1e1900 */
[----:B------:R-:W4:Y:S04]  /*0320*/  @!P0 LDG.E R23, desc[UR4][R10.64+0xc] ;  /* 0x00000c040a178981 */ /* 0x000f28000c1e1900 */
[----:B------:R-:W4:Y:S04]  /*0330*/  @P1 LDG.E R25, desc[UR4][R10.64+0x18] ;  /* 0x000018040a191981 */ /* 0x000f28000c1e1900 */
[----:B------:R-:W4:Y:S04]  /*0340*/  @P3 LDG.E R28, desc[UR4][R10.64+0x3c] ;  /* 0x00003c040a1c3981 */ /* 0x000f28000c1e1900 */
[----:B------:R-:W4:Y:S01]  /*0350*/  @P6 LDG.E R27, desc[UR4][R10.64+0x7c] ;  /* 0x00007c040a1b6981 */ /* 0x000f22000c1e1900 */
[----:B--2---:R-:W-:-:S03]  /*0360*/  @!P0 LOP3.LUT R15, R15, R18, RZ, 0x3c, !PT ;  /* 0x000000120f0f8212 */ /* 0x004fc600078e3cff */
[----:B------:R-:W2:Y:S01]  /*0370*/  @!P0 LDG.E R18, desc[UR4][R10.64+0x8] ;  /* 0x000008040a128981 */ /* 0x000ea2000c1e1900 */
[----:B---3--:R-:W-:-:S03]  /*0380*/  @!P0 LOP3.LUT R3, R3, R20, RZ, 0x3c, !PT ;  /* 0x0000001403038212 */ /* 0x008fc600078e3cff */
[----:B------:R-:W3:Y:S01]  /*0390*/  @P1 LDG.E R20, desc[UR4][R10.64+0x24] ;  /* 0x000024040a141981 */ /* 0x000ee2000c1e1900 */
[----:B----4-:R-:W-:-:S03]  /*03a0*/  @P1 LOP3.LUT R15, R15, R22, RZ, 0x3c, !PT ;  /* 0x000000160f0f1212 */ /* 0x010fc600078e3cff */
[----:B------:R-:W4:Y:S01]  /*03b0*/  @P2 LDG.E R22, desc[UR4][R10.64+0x38] ;  /* 0x000038040a162981 */ /* 0x000f22000c1e1900 */
[----:B------:R-:W-:-:S03]  /*03c0*/  @P2 LOP3.LUT R15, R15, R26, RZ, 0x3c, !PT ;  /* 0x0000001a0f0f2212 */ /* 0x000fc600078e3cff */
[----:B------:R-:W4:Y:S01]  /*03d0*/  @P4 LDG.E R26, desc[UR4][R10.64+0x50] ;  /* 0x000050040a1a4981 */ /* 0x000f22000c1e1900 */
[----:B------:R-:W-:-:S03]  /*03e0*/  @!P0 LOP3.LUT R4, R4, R21, RZ, 0x3c, !PT ;  /* 0x0000001504048212 */ /* 0x000fc600078e3cff */
[----:B------:R-:W4:Y:S01]  /*03f0*/  @P1 LDG.E R21, desc[UR4][R10.64+0x20] ;  /* 0x000020040a151981 */ /* 0x000f22000c1e1900 */
[----:B------:R-:W-:-:S03]  /*0400*/  @!P0 LOP3.LUT R2, R2, R23, RZ, 0x3c, !PT ;  /* 0x0000001702028212 */ /* 0x000fc600078e3cff */
[----:B------:R-:W4:Y:S01]  /*0410*/  @P2 LDG.E R23, desc[UR4][R10.64+0x2c] ;  /* 0x00002c040a172981 */ /* 0x000f22000c1e1900 */
[----:B------:R-:W-:-:S03]  /*0420*/  @P1 LOP3.LUT R4, R4, R25, RZ, 0x3c, !PT ;  /* 0x0000001904041212 */ /* 0x000fc600078e3cff */
[----:B------:R-:W4:Y:S01]  /*0430*/  @P2 LDG.E R25, desc[UR4][R10.64+0x34] ;  /* 0x000034040a192981 */ /* 0x000f22000c1e1900 */
[----:B--2---:R-:W-:-:S03]  /*0440*/  @!P0 LOP3.LUT R5, R5, R18, RZ, 0x3c, !PT ;  /* 0x0000001205058212 */ /* 0x004fc600078e3cff */
[----:B------:R-:W2:Y:S01]  /*0450*/  @P1 LDG.E R18, desc[UR4][R10.64+0x1c] ;  /* 0x00001c040a121981 */ /* 0x000ea2000c1e1900 */
[----:B---3--:R-:W-:-:S03]  /*0460*/  @P1 LOP3.LUT R3, R3, R20, RZ, 0x3c, !PT ;  /* 0x0000001403031212 */ /* 0x008fc600078e3cff */
[----:B------:R-:W3:Y:S01]  /*0470*/  @P2 LDG.E R20, desc[UR4][R10.64+0x30] ;  /* 0x000030040a142981 */ /* 0x000ee2000c1e1900 */
[----:B----4-:R-:W-:-:S03]  /*0480*/  @P2 LOP3.LUT R3, R3, R22, RZ, 0x3c, !PT ;  /* 0x0000001603032212 */ /* 0x010fc600078e3cff */
[----:B------:R-:W4:Y:S01]  /*0490*/  @P3 LDG.E R22, desc[UR4][R10.64+0x4c] ;  /* 0x00004c040a163981 */ /* 0x000f22000c1e1900 */
[----:B------:R-:W-:-:S04]  /*04a0*/  @P3 LOP3.LUT R15, R15, R28, RZ, 0x3c, !PT ;  /* 0x0000001c0f0f3212 */ /* 0x000fc800078e3cff */
[----:B------:R-:W-:Y:S02]  /*04b0*/  @P4 LOP3.LUT R15, R15, R26, RZ, 0x3c, !PT ;  /* 0x0000001a0f0f4212 */ /* 0x000fe400078e3cff */
[----:B------:R-:W-:Y:S01]  /*04c0*/  @P1 LOP3.LUT R2, R2, R21, RZ, 0x3c, !PT ;  /* 0x0000001502021212 */ /* 0x000fe200078e3cff */
[----:B------:R-:W4:Y:S04]  /*04d0*/  @P5 LDG.E R26, desc[UR4][R10.64+0x64] ;  /* 0x000064040a1a5981 */ /* 0x000f28000c1e1900 */
[----:B------:R-:W4:Y:S01]  /*04e0*/  @P3 LDG.E R21, desc[UR4][R10.64+0x40] ;  /* 0x000040040a153981 */ /* 0x000f22000c1e1900 */
[----:B------:R-:W-:Y:S02]  /*04f0*/  @P2 LOP3.LUT R4, R4, R23, RZ, 0x3c, !PT ;  /* 0x0000001704042212 */ /* 0x000fe400078e3cff */
[----:B------:R-:W-:Y:S01]  /*0500*/  @P2 LOP3.LUT R2, R2, R25, RZ, 0x3c, !PT ;  /* 0x0000001902022212 */ /* 0x000fe200078e3cff */
[----:B------:R-:W4:Y:S04]  /*0510*/  @P3 LDG.E R23, desc[UR4][R10.64+0x48] ;  /* 0x000048040a173981 */ /* 0x000f28000c1e1900 */
[----:B------:R-:W4:Y:S01]  /*0520*/  @P4 LDG.E R25, desc[UR4][R10.64+0x54] ;  /* 0x000054040a194981 */ /* 0x000f22000c1e1900 */
[----:B--2---:R-:W-:-:S03]  /*0530*/  @P1 LOP3.LUT R5, R5, R18, RZ, 0x3c, !PT ;  /* 0x0000001205051212 */ /* 0x004fc600078e3cff */
[----:B------:R-:W2:Y:S01]  /*0540*/  @P3 LDG.E R18, desc[UR4][R10.64+0x44] ;  /* 0x000044040a123981 */ /* 0x000ea2000c1e1900 */
[----:B---3--:R-:W-:-:S03]  /*0550*/  @P2 LOP3.LUT R5, R5, R20, RZ, 0x3c, !PT ;  /* 0x0000001405052212 */ /* 0x008fc600078e3cff */
[----:B------:R-:W3:Y:S01]  /*0560*/  @P4 LDG.E R20, desc[UR4][R10.64+0x58] ;  /* 0x000058040a144981 */ /* 0x000ee2000c1e1900 */
[----:B----4-:R-:W-:-:S03]  /*0570*/  @P3 LOP3.LUT R3, R3, R22, RZ, 0x3c, !PT ;  /* 0x0000001603033212 */ /* 0x010fc600078e3cff */
[----:B------:R-:W4:Y:S01]  /*0580*/  @P4 LDG.E R22, desc[UR4][R10.64+0x60] ;  /* 0x000060040a164981 */ /* 0x000f22000c1e1900 */
[----:B------:R-:W-:Y:S02]  /*0590*/  LOP3.LUT P0, RZ, R24, 0x80, RZ, 0xc0, !PT ;  /* 0x0000008018ff7812 */ /* 0x000fe4000780c0ff */
[----:B------:R-:W-:Y:S02]  /*05a0*/  @P5 LOP3.LUT R15, R15, R26, RZ, 0x3c, !PT ;  /* 0x0000001a0f0f5212 */ /* 0x000fe400078e3cff */
[----:B------:R-:W4:Y:S01]  /*05b0*/  @P6 LDG.E R26, desc[UR4][R10.64+0x78] ;  /* 0x000078040a1a6981 */ /* 0x000f22000c1e1900 */
[----:B------:R-:W-:-:S03]  /*05c0*/  @P3 LOP3.LUT R4, R4, R21, RZ, 0x3c, !PT ;  /* 0x0000001504043212 */ /* 0x000fc600078e3cff */
[----:B------:R-:W4:Y:S01]  /*05d0*/  @P4 LDG.E R21, desc[UR4][R10.64+0x5c] ;  /* 0x00005c040a154981 */ /* 0x000f22000c1e1900 */
[----:B------:R-:W-:-:S03]  /*05e0*/  @P3 LOP3.LUT R2, R2, R23, RZ, 0x3c, !PT ;  /* 0x0000001702023212 */ /* 0x000fc600078e3cff */
[----:B------:R-:W4:Y:S01]  /*05f0*/  @P5 LDG.E R23, desc[UR4][R10.64+0x68] ;  /* 0x000068040a175981 */ /* 0x000f22000c1e1900 */
[----:B------:R-:W-:-:S03]  /*0600*/  @P4 LOP3.LUT R4, R4, R25, RZ, 0x3c, !PT ;  /* 0x0000001904044212 */ /* 0x000fc600078e3cff */
[----:B------:R-:W4:Y:S01]  /*0610*/  @P5 LDG.E R25, desc[UR4][R10.64+0x70] ;  /* 0x000070040a195981 */ /* 0x000f22000c1e1900 */
[----:B--2---:R-:W-:-:S03]  /*0620*/  @P3 LOP3.LUT R5, R5, R18, RZ, 0x3c, !PT ;  /* 0x0000001205053212 */ /* 0x004fc600078e3cff */
[----:B------:R-:W2:Y:S01]  /*0630*/  @P5 LDG.E R18, desc[UR4][R10.64+0x6c] ;  /* 0x00006c040a125981 */ /* 0x000ea2000c1e1900 */
[----:B---3--:R-:W-:-:S03]  /*0640*/  @P4 LOP3.LUT R5, R5, R20, RZ, 0x3c, !PT ;  /* 0x0000001405054212 */ /* 0x008fc600078e3cff */
[----:B------:R-:W3:Y:S01]  /*0650*/  @P5 LDG.E R20, desc[UR4][R10.64+0x74] ;  /* 0x000074040a145981 */ /* 0x000ee2000c1e1900 */
[----:B----4-:R-:W-:-:S03]  /*0660*/  @P4 LOP3.LUT R3, R3, R22, RZ, 0x3c, !PT ;  /* 0x0000001603034212 */ /* 0x010fc600078e3cff */
[----:B------:R-:W4:Y:S01]  /*0670*/  @P0 LDG.E R22, desc[UR4][R10.64+0x8c] ;  /* 0x00008c040a160981 */ /* 0x000f22000c1e1900 */
[----:B------:R-:W-:-:S03]  /*0680*/  @P6 LOP3.LUT R15, R15, R26, RZ, 0x3c, !PT ;  /* 0x0000001a0f0f6212 */ /* 0x000fc600078e3cff */
        /* <DEDUP_REMOVED lines=13> */
[----:B------:R-:W-:Y:S02]  /*0760*/  @P6 LOP3.LUT R4, R4, R27, RZ, 0x3c, !PT ;  /* 0x0000001b04046212 */ /* 0x000fe400078e3cff */
[----:B------:R-:W-:Y:S02]  /*0770*/  @P6 LOP3.LUT R2, R2, R21, RZ, 0x3c, !PT ;  /* 0x0000001502026212 */ /* 0x000fe400078e3cff */
[----:B------:R-:W-:Y:S02]  /*0780*/  @P0 LOP3.LUT R4, R4, R23, RZ, 0x3c, !PT ;  /* 0x0000001704040212 */ /* 0x000fe400078e3cff */
[----:B------:R-:W-:Y:S02]  /*0790*/  @P0 LOP3.LUT R2, R2, R25, RZ, 0x3c, !PT ;  /* 0x0000001902020212 */ /* 0x000fe400078e3cff */
[----:B--2---:R-:W-:Y:S02]  /*07a0*/  @P6 LOP3.LUT R5, R5, R18, RZ, 0x3c, !PT ;  /* 0x0000001205056212 */ /* 0x004fe400078e3cff */
[----:B---3--:R-:W-:-:S02]  /*07b0*/  @P6 LOP3.LUT R3, R3, R20, RZ, 0x3c, !PT ;  /* 0x0000001403036212 */ /* 0x008fc400078e3cff */
[----:B----4-:R-:W-:Y:S02]  /*07c0*/  @P0 LOP3.LUT R5, R5, R22, RZ, 0x3c, !PT ;  /* 0x0000001605050212 */ /* 0x010fe400078e3cff */
[----:B------:R-:W-:Y:S02]  /*07d0*/  @P0 LOP3.LUT R3, R3, R26, RZ, 0x3c, !PT ;  /* 0x0000001a03030212 */ /* 0x000fe400078e3cff */
[----:B------:R-:W-:-:S13]  /*07e0*/  R2P PR, R24.B1, 0x7f ;  /* 0x0000007f18007804 */ /* 0x000fda0000001000 */
[----:B------:R-:W2:Y:S04]  /*07f0*/  @P0 LDG.E R18, desc[UR4][R10.64+0xa0] ;  /* 0x0000a0040a120981 */ /* 0x000ea8000c1e1900 */
[----:B------:R-:W3:Y:S04]  /*0800*/  @P1 LDG.E R22, desc[UR4][R10.64+0xb4] ;  /* 0x0000b4040a161981 */ /* 0x000ee8000c1e1900 */
[----:B------:R-:W4:Y:S04]  /*0810*/  @P2 LDG.E R26, desc[UR4][R10.64+0xc8] ;  /* 0x0000c8040a1a2981 */ /* 0x000f28000c1e1900 */
[----:B------:R-:W4:Y:S04]  /*0820*/  @P3 LDG.E R28, desc[UR4][R10.64+0xdc] ;  /* 0x0000dc040a1c3981 */ /* 0x000f28000c1e1900 */
[----:B------:R-:W4:Y:S04]  /*0830*/  @P0 LDG.E R23, desc[UR4][R10.64+0xa4] ;  /* 0x0000a4040a170981 */ /* 0x000f28000c1e1900 */
[----:B------:R-:W4:Y:S04]  /*0840*/  @P0 LDG.E R20, desc[UR4][R10.64+0xa8] ;  /* 0x0000a8040a140981 */ /* 0x000f28000c1e1900 */
[----:B------:R-:W4:Y:S04]  /*0850*/  @P4 LDG.E R25, desc[UR4][R10.64+0xf0] ;  /* 0x0000f0040a194981 */ /* 0x000f28000c1e1900 */
        /* <DEDUP_REMOVED lines=21> */
[----:B------:R-:W-:Y:S02]  /*09b0*/  LOP3.LUT P0, RZ, R24, 0x8000, RZ, 0xc0, !PT ;  /* 0x0000800018ff7812 */ /* 0x000fe4000780c0ff */
[----:B----4-:R-:W-:Y:S01]  /*09c0*/  @P5 LOP3.LUT R15, R15, R26, RZ, 0x3c, !PT ;  /* 0x0000001a0f0f5212 */ /* 0x010fe200078e3cff */
[----:B------:R-:W4:Y:S04]  /*09d0*/  @P3 LDG.E R24, desc[UR4][R10.64+0xe4] ;  /* 0x0000e4040a183981 */ /* 0x000f28000c1e1900 */
[----:B------:R-:W2:Y:S01]  /*09e0*/  @P6 LDG.E R26, desc[UR4][R10.64+0x118] ;  /* 0x000118040a1a6981 */ /* 0x000ea2000c1e1900 */
        /* <DEDUP_REMOVED lines=8> */
[----:B---3--:R-:W-:-:S03]  /*0a70*/  @P2 LOP3.LUT R3, R3, R22, RZ, 0x3c, !PT ;  /* 0x0000001603032212 */ /* 0x008fc600078e3cff */
[----:B------:R-:W3:Y:S01]  /*0a80*/  @P4 LDG.E R22, desc[UR4][R10.64+0x100] ;  /* 0x000100040a164981 */ /* 0x000ee2000c1e1900 */
[----:B--2---:R-:W-:-:S03]  /*0a90*/  @P6 LOP3.LUT R15, R15, R26, RZ, 0x3c, !PT ;  /* 0x0000001a0f0f6212 */ /* 0x004fc600078e3cff */
[----:B------:R-:W2:Y:S01]  /*0aa0*/  @P0 LDG.E R26, desc[UR4][R10.64+0x12c] ;  /* 0x00012c040a1a0981 */ /* 0x000ea2000c1e1900 */
[----:B----4-:R-:W-:-:S03]  /*0ab0*/  @P2 LOP3.LUT R2, R2, R23, RZ, 0x3c, !PT ;  /* 0x0000001702022212 */ /* 0x010fc600078e3cff */
[----:B------:R-:W4:Y:S01]  /*0ac0*/  @P4 LDG.E R23, desc[UR4][R10.64+0xfc] ;  /* 0x0000fc040a174981 */ /* 0x000f22000c1e1900 */
[----:B------:R-:W-:-:S03]  /*0ad0*/  @P2 LOP3.LUT R5, R5, R20, RZ, 0x3c, !PT ;  /* 0x0000001405052212 */ /* 0x000fc600078e3cff */
[----:B------:R-:W4:Y:S01]  /*0ae0*/  @P4 LDG.E R20, desc[UR4][R10.64+0xf8] ;  /* 0x0000f8040a144981 */ /* 0x000f22000c1e1900 */
[----:B------:R-:W-:Y:S02]  /*0af0*/  @P3 LOP3.LUT R2, R2, R27, RZ, 0x3c, !PT ;  /* 0x0000001b02023212 */ /* 0x000fe400078e3cff */
[----:B------:R-:W-:Y:S01]  /*0b00*/  @P3 LOP3.LUT R4, R4, R25, RZ, 0x3c, !PT ;  /* 0x0000001904043212 */ /* 0x000fe200078e3cff */
[----:B------:R-:W4:Y:S01]  /*0b10*/  @P5 LDG.E R27, desc[UR4][R10.64+0x110] ;  /* 0x000110040a1b5981 */ /* 0x000f22000c1e1900 */
[----:B------:R-:W-:-:S03]  /*0b20*/  @P3 LOP3.LUT R5, R5, R24, RZ, 0x3c, !PT ;  /* 0x0000001805053212 */ /* 0x000fc600078e3cff */
[----:B------:R-:W4:Y:S04]  /*0b30*/  @P5 LDG.E R25, desc[UR4][R10.64+0x108] ;  /* 0x000108040a195981 */ /* 0x000f28000c1e1900 */
        /* <DEDUP_REMOVED lines=19> */
[----:B------:R-:W-:-:S05]  /*0c70*/  VIADD R19, R19, 0x10 ;  /* 0x0000001013137836 */ /* 0x000fca0000000000 */
[----:B------:R-:W-:Y:S02]  /*0c80*/  ISETP.NE.AND P1, PT, R19, 0x20, PT ;  /* 0x000000201300780c */ /* 0x000fe40003f25270 */
[----:B------:R-:W-:Y:S02]  /*0c90*/  @P5 LOP3.LUT R3, R3, R18, RZ, 0x3c, !PT ;  /* 0x0000001203035212 */ /* 0x000fe400078e3cff */
[----:B------:R-:W-:Y:S02]  /*0ca0*/  @P6 LOP3.LUT R4, R4, R21, RZ, 0x3c, !PT ;  /* 0x0000001504046212 */ /* 0x000fe400078e3cff */
[----:B---3--:R-:W-:-:S04]  /*0cb0*/  @P6 LOP3.LUT R3, R3, R22, RZ, 0x3c, !PT ;  /* 0x0000001603036212 */ /* 0x008fc800078e3cff */
[----:B--2---:R-:W-:Y:S02]  /*0cc0*/  @P0 LOP3.LUT R3, R3, R26, RZ, 0x3c, !PT ;  /* 0x0000001a03030212 */ /* 0x004fe400078e3cff */
[----:B----4-:R-:W-:Y:S02]  /*0cd0*/  @P6 LOP3.LUT R2, R2, R23, RZ, 0x3c, !PT ;  /* 0x0000001702026212 */ /* 0x010fe400078e3cff */
[----:B------:R-:W-:Y:S02]  /*0ce0*/  @P6 LOP3.LUT R5, R5, R20, RZ, 0x3c, !PT ;  /* 0x0000001405056212 */ /* 0x000fe400078e3cff */
[----:B------:R-:W-:Y:S02]  /*0cf0*/  @P0 LOP3.LUT R2, R2, R27, RZ, 0x3c, !PT ;  /* 0x0000001b02020212 */ /* 0x000fe400078e3cff */
[----:B------:R-:W-:Y:S02]  /*0d00*/  @P0 LOP3.LUT R4, R4, R25, RZ, 0x3c, !PT ;  /* 0x0000001904040212 */ /* 0x000fe400078e3cff */
[----:B------:R-:W-:Y:S01]  /*0d10*/  @P0 LOP3.LUT R5, R5, R24, RZ, 0x3c, !PT ;  /* 0x0000001805050212 */ /* 0x000fe200078e3cff */
[----:B------:R-:W-:Y:S06]  /*0d20*/  @P1 BRA `(.L_x_5) ;  /* 0xfffffff400481947 */ /* 0x000fec000383ffff */
[----:B------:R-:W-:-:S05]  /*0d30*/  VIADD R17, R17, 0x1 ;  /* 0x0000000111117836 */ /* 0x000fca0000000000 */
[----:B------:R-:W-:-:S13]  /*0d40*/  ISETP.NE.AND P0, PT, R17, 0x5, PT ;  /* 0x000000051100780c */ /* 0x000fda0003f05270 */
[----:B------:R-:W-:Y:S05]  /*0d50*/  @P0 BRA `(.L_x_6) ;  /* 0xfffffff400300947 */ /* 0x000fea000383ffff */
[----:B------:R0:W-:Y:S01]  /*0d60*/  STG.E.64 desc[UR4][R6.64+0x8], R4 ;  /* 0x0000080406007986 */ /* 0x0001e2000c101b04 */
[----:B------:R-:W-:Y:S01]  /*0d70*/  VIADD R14, R14, 0x1 ;  /* 0x000000010e0e7836 */ /* 0x000fe20000000000 */
[----:B------:R-:W-:Y:S02]  /*0d80*/  LOP3.LUT R11, R13, 0x3, RZ, 0xc0, !PT ;  /* 0x000000030d0b7812 */ /* 0x000fe400078ec0ff */
[----:B------:R0:W-:Y:S02]  /*0d90*/  STG.E.64 desc[UR4][R6.64+0x10], R2 ;  /* 0x0000100206007986 */ /* 0x0001e4000c101b04 */
[----:B------:R-:W-:Y:S02]  /*0da0*/  ISETP.GE.U32.AND P0, PT, R14, R11, PT ;  /* 0x0000000b0e00720c */ /* 0x000fe40003f06070 */
[----:B------:R0:W-:Y:S11]  /*0db0*/  STG.E desc[UR4][R6.64+0x4], R15 ;  /* 0x0000040f06007986 */ /* 0x0001f6000c101904 */
[----:B------:R-:W-:Y:S05]  /*0dc0*/  @!P0 BRA `(.L_x_7) ;  /* 0xfffffff400048947 */ /* 0x000fea000383ffff */
.L_x_4:
[----:B------:R-:W-:Y:S05]  /*0dd0*/  BSYNC.RECONVERGENT B1 ;  /* 0x0000000000017941 */ /* 0x000fea0003800200 */
.L_x_3:
[C---:B------:R-:W-:Y:S01]  /*0de0*/  ISETP.GT.U32.AND P0, PT, R13.reuse, 0x3, PT ;  /* 0x000000030d00780c */ /* 0x040fe20003f04070 */
[----:B------:R-:W-:Y:S01]  /*0df0*/  VIADD R12, R12, 0x1 ;  /* 0x000000010c0c7836 */ /* 0x000fe20000000000 */
[--C-:B------:R-:W-:Y:S02]  /*0e00*/  SHF.R.U64 R13, R13, 0x2, R0.reuse ;  /* 0x000000020d0d7819 */ /* 0x100fe40000001200 */
[----:B------:R-:W-:Y:S02]  /*0e10*/  ISETP.GT.U32.AND.EX P0, PT, R0, RZ, PT, P0 ;  /* 0x000000ff0000720c */ /* 0x000fe40003f04100 */
[----:B------:R-:W-:-:S11]  /*0e20*/  SHF.R.U32.HI R0, RZ, 0x2, R0 ;  /* 0x00000002ff007819 */ /* 0x000fd60000011600 */
[----:B------:R-:W-:Y:S05]  /*0e30*/  @P0 BRA `(.L_x_8) ;  /* 0xfffffff000c80947 */ /* 0x000fea000383ffff */
.L_x_2:
[----:B------:R-:W-:Y:S05]  /*0e40*/  BSYNC.RECONVERGENT B0 ;  /* 0x0000000000007941 */ /* 0x000fea0003800200 */
.L_x_1:
[----:B------:R-:W-:Y:S04]  /*0e50*/  STG.E.64 desc[UR4][R6.64+0x18], RZ ;  /* 0x000018ff06007986 */ /* 0x000fe8000c101b04 */
[----:B------:R-:W-:Y:S04]  /*0e60*/  STG.E desc[UR4][R6.64+0x20], RZ ;  /* 0x000020ff06007986 */ /* 0x000fe8000c101904 */
[----:B------:R-:W-:Y:S01]  /*0e70*/  STG.E.64 desc[UR4][R6.64+0x28], RZ ;  /* 0x000028ff06007986 */ /* 0x000fe2000c101b04 */
[----:B------:R-:W-:Y:S05]  /*0e80*/  EXIT ;  /* 0x000000000000794d */ /* 0x000fea0003800000 */
.L_x_9:
        /* <DEDUP_REMOVED lines=15> */
.L_x_11:


//--------------------- .nv.global.init           --------------------------
	.section	.nv.global.init,"aw",@progbits
	.align	4
.nv.global.init:
	.type		mrg32k3aM1SubSeq,@object
	.size		mrg32k3aM1SubSeq,(mrg32k3aM2SubSeq - mrg32k3aM1SubSeq)
mrg32k3aM1SubSeq:
        /*0000*/ 	.byte	0x0b, 0xcc, 0xee, 0x04, 0x73, 0x29, 0x8b, 0x6f, 0xf6, 0x53, 0x03, 0xf6, 0x23, 0xf6, 0xea, 0xda
        /* <DEDUP_REMOVED lines=125> */
	.type		mrg32k3aM2SubSeq,@object
	.size		mrg32k3aM2SubSeq,(mrg32k3aM1 - mrg32k3aM2SubSeq)
mrg32k3aM2SubSeq:
        /* <DEDUP_REMOVED lines=126> */
	.type		mrg32k3aM1,@object
	.size		mrg32k3aM1,(mrg32k3aM1Seq - mrg32k3aM1)
mrg32k3aM1:
        /* <DEDUP_REMOVED lines=144> */
	.type		mrg32k3aM1Seq,@object
	.size		mrg32k3aM1Seq,(mrg32k3aM2 - mrg32k3aM1Seq)
mrg32k3aM1Seq:
        /* <DEDUP_REMOVED lines=144> */
	.type		mrg32k3aM2,@object
	.size		mrg32k3aM2,(mrg32k3aM2Seq - mrg32k3aM2)
mrg32k3aM2:
        /* <DEDUP_REMOVED lines=144> */
	.type		mrg32k3aM2Seq,@object
	.size		mrg32k3aM2Seq,(precalc_xorwow_matrix - mrg32k3aM2Seq)
mrg32k3aM2Seq:
        /* <DEDUP_REMOVED lines=144> */
	.type		precalc_xorwow_matrix,@object
	.size		precalc_xorwow_matrix,(precalc_xorwow_offset_matrix - precalc_xorwow_matrix)
precalc_xorwow_matrix:
        /* <DEDUP_REMOVED lines=6400> */
	.type		precalc_xorwow_offset_matrix,@object
	.size		precalc_xorwow_offset_matrix,(.L_1 - precalc_xorwow_offset_matrix)
precalc_xorwow_offset_matrix:
        /* <DEDUP_REMOVED lines=6400> */
.L_1:


//--------------------- .nv.shared.reserved.0     --------------------------
	.section	.nv.shared.reserved.0,"aw",@nobits
	.weak		__nv_reservedSMEM_offset_0_alias
	.size		__nv_reservedSMEM_offset_0_alias, 0, 64
	.other		__nv_reservedSMEM_offset_0_alias,@"STO_CUDA_RESERVED_SHARED STV_DEFAULT"
__nv_reservedSMEM_offset_0_alias:
	.zero		0
	.zero		64


//--------------------- .nv.constant0._Z16kernel_make_randP17curandStateXORWOWPf --------------------------
	.section	.nv.constant0._Z16kernel_make_randP17curandStateXORWOWPf,"a",@progbits
	.sectionflags	@""
	.align	4
.nv.constant0._Z16kernel_make_randP17curandStateXORWOWPf:
	.zero		912


//--------------------- .nv.constant0._Z11kernel_initP17curandStateXORWOW --------------------------
	.section	.nv.constant0._Z11kernel_initP17curandStateXORWOW,"a",@progbits
	.sectionflags	@""
	.align	4
.nv.constant0._Z11kernel_initP17curandStateXORWOW:
	.zero		904


//--------------------- SYMBOLS --------------------------

	.type		.nv.reservedSmem.offset0,@object
	.size		.nv.reservedSmem.offset0,0x4
